//
// Generated by NVIDIA NVVM Compiler
//
// Compiler Build ID: CL-36424714
// Cuda compilation tools, release 13.0, V13.0.88
// Based on NVVM 20.0.0
//

.version 9.0
.target sm_100
.address_size 64

	// .globl	_Z6simplePii

.visible .entry _Z6simplePii(
	.param .u64 .ptr .align 1 _Z6simplePii_param_0,
	.param .u32 _Z6simplePii_param_1
)
{
	.reg .b32 	%r<3>;
	.reg .b64 	%rd<5>;

	ld.param.u64 	%rd1, [_Z6simplePii_param_0];
	cvta.to.global.u64 	%rd2, %rd1;
	mov.u32 	%r1, %tid.x;
	mul.wide.u32 	%rd3, %r1, 4;
	add.s64 	%rd4, %rd2, %rd3;
	mov.b32 	%r2, 0;
	st.global.u32 	[%rd4], %r2;
	ret;

}


// ===== COMPILED SASS (sm_100) =====

	.target	sm_100

	.elftype	@"ET_EXEC"


//--------------------- .note.nv.tkinfo           --------------------------
	.section	.note.nv.tkinfo,"",@"SHT_NOTE"
	.sectionflags	@"SHF_NOTE_NV_TKINFO"
	.tkinfo
        /*0018*/ 	.word	0x00000002
        /*0030*/ 	.string	""
        /*0030*/ 	.string	"ptxas"
        /*0030*/ 	.string	"Cuda compilation tools, release 13.0, V13.0.88"
        /*0030*/ 	.string	"Build cuda_13.0.r13.0/compiler.36424714_0"
        /*0030*/ 	.string	"-arch sm_100 -m 64 "



//--------------------- .note.nv.cuinfo           --------------------------
	.section	.note.nv.cuinfo,"",@"SHT_NOTE"
	.sectionflags	@"SHF_NOTE_NV_CUINFO"
        /*0018*/ 	.short	0x0002
        /*001a*/ 	.short	0x0064
        /*001c*/ 	.short	0x0082
	.zero		2


//--------------------- .nv.info                  --------------------------
	.section	.nv.info,"",@"SHT_CUDA_INFO"
	.align	4


	//----- nvinfo : EIATTR_REGCOUNT
	.align		4
        /*0000*/ 	.byte	0x04, 0x2f
        /*0002*/ 	.short	(.L_1 - .L_0)
	.align		4
.L_0:
        /*0004*/ 	.word	index@(_Z6simplePii)
        /*0008*/ 	.word	0x00000008


	//----- nvinfo : EIATTR_FRAME_SIZE
	.align		4
.L_1:
        /*000c*/ 	.byte	0x04, 0x11
        /*000e*/ 	.short	(.L_3 - .L_2)
	.align		4
.L_2:
        /*0010*/ 	.word	index@(_Z6simplePii)
        /*0014*/ 	.word	0x00000000


	//----- nvinfo : EIATTR_MIN_STACK_SIZE
	.align		4
.L_3:
        /*0018*/ 	.byte	0x04, 0x12
        /*001a*/ 	.short	(.L_5 - .L_4)
	.align		4
.L_4:
        /*001c*/ 	.word	index@(_Z6simplePii)
        /*0020*/ 	.word	0x00000000
.L_5:


//--------------------- .nv.compat                --------------------------
	.section	.nv.compat,"",@"SHT_CUDA_COMPAT_INFO"
	.align	4
        /*0000*/ 	.byte	0x02, 0x09, 0x00, 0x00, 0x02, 0x02, 0x01, 0x00, 0x02, 0x05, 0x05, 0x00, 0x03, 0x07, 0x01, 0x01
        /*0010*/ 	.byte	0x02, 0x03, 0x00, 0x00, 0x02, 0x06, 0x01, 0x00, 0x04, 0x0b, 0x08, 0x00, 0x09, 0x00, 0x00, 0x00
        /*0020*/ 	.byte	0x00, 0x00, 0x00, 0x00


//--------------------- .nv.info._Z6simplePii     --------------------------
	.section	.nv.info._Z6simplePii,"",@"SHT_CUDA_INFO"
	.sectionflags	@""
	.align	4


	//----- nvinfo : EIATTR_CUDA_API_VERSION
	.align		4
        /*0000*/ 	.byte	0x04, 0x37
        /*0002*/ 	.short	(.L_7 - .L_6)
.L_6:
        /*0004*/ 	.word	0x00000082


	//----- nvinfo : EIATTR_KPARAM_INFO
	.align		4
.L_7:
        /*0008*/ 	.byte	0x04, 0x17
        /*000a*/ 	.short	(.L_9 - .L_8)
.L_8:
        /*000c*/ 	.word	0x00000000
        /*0010*/ 	.short	0x0001
        /*0012*/ 	.short	0x0008
        /*0014*/ 	.byte	0x00, 0xf0, 0x11, 0x00


	//----- nvinfo : EIATTR_KPARAM_INFO
	.align		4
.L_9:
        /*0018*/ 	.byte	0x04, 0x17
        /*001a*/ 	.short	(.L_11 - .L_10)
.L_10:
        /*001c*/ 	.word	0x00000000
        /*0020*/ 	.short	0x0000
        /*0022*/ 	.short	0x0000
        /*0024*/ 	.byte	0x00, 0xf5, 0x21, 0x00


	//----- nvinfo : EIATTR_SPARSE_MMA_MASK
	.align		4
.L_11:
        /*0028*/ 	.byte	0x03, 0x50
        /*002a*/ 	.short	0x0000


	//----- nvinfo : EIATTR_MAXREG_COUNT
	.align		4
        /*002c*/ 	.byte	0x03, 0x1b
        /*002e*/ 	.short	0x00ff


	//----- nvinfo : EIATTR_MERCURY_ISA_VERSION
	.align		4
        /*0030*/ 	.byte	0x03, 0x5f
        /*0032*/ 	.short	0x0101


	//----- nvinfo : EIATTR_VRC_CTA_INIT_COUNT
	.align		4
        /*0034*/ 	.byte	0x02, 0x4a
	.zero		1
	.zero		1


	//----- nvinfo : EIATTR_EXIT_INSTR_OFFSETS
	.align		4
        /*0038*/ 	.byte	0x04, 0x1c
        /*003a*/ 	.short	(.L_13 - .L_12)


	//   ....[0]....
.L_12:
        /*003c*/ 	.word	0x00000060


	//----- nvinfo : EIATTR_CBANK_PARAM_SIZE
	.align		4
.L_13:
        /*0040*/ 	.byte	0x03, 0x19
        /*0042*/ 	.short	0x000c


	//----- nvinfo : EIATTR_PARAM_CBANK
	.align		4
        /*0044*/ 	.byte	0x04, 0x0a
        /*0046*/ 	.short	(.L_15 - .L_14)
	.align		4
.L_14:
        /*0048*/ 	.word	index@(.nv.constant0._Z6simplePii)
        /*004c*/ 	.short	0x0380
        /*004e*/ 	.short	0x000c


	//----- nvinfo : EIATTR_SW_WAR
	.align		4
.L_15:
        /*0050*/ 	.byte	0x04, 0x36
        /*0052*/ 	.short	(.L_17 - .L_16)
.L_16:
        /*0054*/ 	.word	0x00000008
.L_17:


//--------------------- .nv.callgraph             --------------------------
	.section	.nv.callgraph,"",@"SHT_CUDA_CALLGRAPH"
	.align	4
	.sectionentsize	8
	.align		4
        /*0000*/ 	.word	0x00000000
	.align		4
        /*0004*/ 	.word	0xffffffff
	.align		4
        /*0008*/ 	.word	0x00000000
	.align		4
        /*000c*/ 	.word	0xfffffffe
	.align		4
        /*0010*/ 	.word	0x00000000
	.align		4
        /*0014*/ 	.word	0xfffffffd
	.align		4
        /*0018*/ 	.word	0x00000000
	.align		4
        /*001c*/ 	.word	0xfffffffc


//--------------------- .text._Z6simplePii        --------------------------
	.section	.text._Z6simplePii,"ax",@progbits
	.align	128
        .global         _Z6simplePii
        .type           _Z6simplePii,@function
        .size           _Z6simplePii,(.L_x_1 - _Z6simplePii)
        .other          _Z6simplePii,@"STO_CUDA_ENTRY STV_DEFAULT"
_Z6simplePii:
.text._Z6simplePii:
[----:B------:R-:W-:Y:S01]  /*0000*/  LDC R1, c[0x0][0x37c] ;  /* 0x0000df00ff017b82 */ /* 0x000fe20000000800 */
[----:B------:R-:W0:Y:S07]  /*0010*/  S2R R5, SR_TID.X ;  /* 0x0000000000057919 */ /* 0x000e2e0000002100 */
[----:B------:R-:W0:Y:S01]  /*0020*/  LDC.64 R2, c[0x0][0x380] ;  /* 0x0000e000ff027b82 */ /* 0x000e220000000a00 */
[----:B------:R-:W1:Y:S01]  /*0030*/  LDCU.64 UR4, c[0x0][0x358] ;  /* 0x00006b00ff0477ac */ /* 0x000e620008000a00 */
[----:B0-----:R-:W-:-:S05]  /*0040*/  IMAD.WIDE.U32 R2, R5, 0x4, R2 ;  /* 0x0000000405027825 */ /* 0x001fca00078e0002 */
[----:B-1----:R-:W-:Y:S01]  /*0050*/  STG.E desc[UR4][R2.64], RZ ;  /* 0x000000ff02007986 */ /* 0x002fe2000c101904 */
[----:B------:R-:W-:Y:S05]  /*0060*/  EXIT ;  /* 0x000000000000794d */ /* 0x000fea0003800000 */
.L_x_0:
[----:B------:R-:W-:-:S00]  /*0070*/  BRA `(.L_x_0) ;  /* 0xfffffffc00fc7947 */ /* 0x000fc0000383ffff */
[----:B------:R-:W-:-:S00]  /*0080*/  NOP ;  /* 0x0000000000007918 */ /* 0x000fc00000000000 */
[----:B------:R-:W-:-:S00]  /*0090*/  NOP ;  /* 0x0000000000007918 */ /* 0x000fc00000000000 */
[----:B------:R-:W-:-:S00]  /*00a0*/  NOP ;  /* 0x0000000000007918 */ /* 0x000fc00000000000 */
[----:B------:R-:W-:-:S00]  /*00b0*/  NOP ;  /* 0x0000000000007918 */ /* 0x000fc00000000000 */
[----:B------:R-:W-:-:S00]  /*00c0*/  NOP ;  /* 0x0000000000007918 */ /* 0x000fc00000000000 */
[----:B------:R-:W-:-:S00]  /*00d0*/  NOP ;  /* 0x0000000000007918 */ /* 0x000fc00000000000 */
[----:B------:R-:W-:-:S00]  /*00e0*/  NOP ;  /* 0x0000000000007918 */ /* 0x000fc00000000000 */
[----:B------:R-:W-:-:S00]  /*00f0*/  NOP ;  /* 0x0000000000007918 */ /* 0x000fc00000000000 */
.L_x_1:


//--------------------- .nv.shared.reserved.0     --------------------------
	.section	.nv.shared.reserved.0,"aw",@nobits
	.weak		__nv_reservedSMEM_offset_0_alias
	.size		__nv_reservedSMEM_offset_0_alias, 0, 64
	.other		__nv_reservedSMEM_offset_0_alias,@"STO_CUDA_RESERVED_SHARED STV_DEFAULT"
__nv_reservedSMEM_offset_0_alias:
	.zero		0
	.zero		64


//--------------------- .nv.constant0._Z6simplePii --------------------------
	.section	.nv.constant0._Z6simplePii,"a",@progbits
	.sectionflags	@""
	.align	4
.nv.constant0._Z6simplePii:
	.zero		908


//--------------------- SYMBOLS --------------------------

	.type		.nv.reservedSmem.offset0,@object
	.size		.nv.reservedSmem.offset0,0x4
